	.headerflags	@"EF_CUDA_TEXMODE_UNIFIED EF_CUDA_64BIT_ADDRESS EF_CUDA_ACCELERATORS EF_CUDA_SM90 EF_CUDA_VIRTUAL_SM(EF_CUDA_SM90)"
	.elftype	@"ET_EXEC"


//--------------------- .nv.info                  --------------------------
	.section	.nv.info,"",@"SHT_CUDA_INFO"
	.align	4


	//----- nvinfo : EIATTR_REGCOUNT
	.align		4
        /*0000*/ 	.byte	0x04, 0x2f
        /*0002*/ 	.short	(.L_1 - .L_0)
	.align		4
.L_0:
        /*0004*/ 	.word	index@(triton_mm)
        /*0008*/ 	.word	0x00000060


	//----- nvinfo : EIATTR_MIN_STACK_SIZE
	.align		4
.L_1:
        /*000c*/ 	.byte	0x04, 0x12
        /*000e*/ 	.short	(.L_3 - .L_2)
	.align		4
.L_2:
        /*0010*/ 	.word	index@(triton_mm)
        /*0014*/ 	.word	0x00000000


	//----- nvinfo : EIATTR_FRAME_SIZE
	.align		4
.L_3:
        /*0018*/ 	.byte	0x04, 0x11
        /*001a*/ 	.short	(.L_5 - .L_4)
	.align		4
.L_4:
        /*001c*/ 	.word	index@(triton_mm)
        /*0020*/ 	.word	0x00000000


	//----- nvinfo : EIATTR_MIN_STACK_SIZE
	.align		4
.L_5:
        /*0024*/ 	.byte	0x04, 0x12
        /*0026*/ 	.short	(.L_7 - .L_6)
	.align		4
.L_6:
        /*0028*/ 	.word	index@(triton_mm)
        /*002c*/ 	.word	0x00000000
.L_7:


//--------------------- .nv.info.triton_mm        --------------------------
	.section	.nv.info.triton_mm,"",@"SHT_CUDA_INFO"
	.sectionflags	@""
	.align	4


	//----- nvinfo : EIATTR_CUDA_API_VERSION
	.align		4
        /*0000*/ 	.byte	0x04, 0x37
        /*0002*/ 	.short	(.L_9 - .L_8)
.L_8:
        /*0004*/ 	.word	0x0000007c


	//----- nvinfo : EIATTR_KPARAM_INFO
	.align		4
.L_9:
        /*0008*/ 	.byte	0x04, 0x17
        /*000a*/ 	.short	(.L_11 - .L_10)
.L_10:
        /*000c*/ 	.word	0x00000000
        /*0010*/ 	.short	0x0004
        /*0012*/ 	.short	0x001c
        /*0014*/ 	.byte	0x00, 0xf0, 0x11, 0x00


	//----- nvinfo : EIATTR_KPARAM_INFO
	.align		4
.L_11:
        /*0018*/ 	.byte	0x04, 0x17
        /*001a*/ 	.short	(.L_13 - .L_12)
.L_12:
        /*001c*/ 	.word	0x00000000
        /*0020*/ 	.short	0x0003
        /*0022*/ 	.short	0x0018
        /*0024*/ 	.byte	0x00, 0xf0, 0x11, 0x00


	//----- nvinfo : EIATTR_KPARAM_INFO
	.align		4
.L_13:
        /*0028*/ 	.byte	0x04, 0x17
        /*002a*/ 	.short	(.L_15 - .L_14)
.L_14:
        /*002c*/ 	.word	0x00000000
        /*0030*/ 	.short	0x0002
        /*0032*/ 	.short	0x0010
        /*0034*/ 	.byte	0x00, 0xf0, 0x21, 0x00


	//----- nvinfo : EIATTR_KPARAM_INFO
	.align		4
.L_15:
        /*0038*/ 	.byte	0x04, 0x17
        /*003a*/ 	.short	(.L_17 - .L_16)
.L_16:
        /*003c*/ 	.word	0x00000000
        /*0040*/ 	.short	0x0001
        /*0042*/ 	.short	0x0008
        /*0044*/ 	.byte	0x00, 0xf0, 0x21, 0x00


	//----- nvinfo : EIATTR_KPARAM_INFO
	.align		4
.L_17:
        /*0048*/ 	.byte	0x04, 0x17
        /*004a*/ 	.short	(.L_19 - .L_18)
.L_18:
        /*004c*/ 	.word	0x00000000
        /*0050*/ 	.short	0x0000
        /*0052*/ 	.short	0x0000
        /*0054*/ 	.byte	0x00, 0xf0, 0x21, 0x00


	//----- nvinfo : EIATTR_SPARSE_MMA_MASK
	.align		4
.L_19:
        /*0058*/ 	.byte	0x03, 0x50
        /*005a*/ 	.short	0x0000


	//----- nvinfo : EIATTR_MAXREG_COUNT
	.align		4
        /*005c*/ 	.byte	0x03, 0x1b
        /*005e*/ 	.short	0x00ff


	//----- nvinfo : EIATTR_COOP_GROUP_MASK_REGIDS
	.align		4
        /*0060*/ 	.byte	0x04, 0x29
        /*0062*/ 	.short	(.L_21 - .L_20)


	//   ....[0]....
.L_20:
        /*0064*/ 	.word	0xffffffff


	//----- nvinfo : EIATTR_COOP_GROUP_INSTR_OFFSETS
	.align		4
.L_21:
        /*0068*/ 	.byte	0x04, 0x28
        /*006a*/ 	.short	(.L_23 - .L_22)


	//   ....[0]....
.L_22:
        /*006c*/ 	.word	0x00000e20


	//----- nvinfo : EIATTR_EXIT_INSTR_OFFSETS
	.align		4
.L_23:
        /*0070*/ 	.byte	0x04, 0x1c
        /*0072*/ 	.short	(.L_25 - .L_24)


	//   ....[0]....
.L_24:
        /*0074*/ 	.word	0x00000050


	//   ....[1]....
        /*0078*/ 	.word	0x00001940


	//   ....[2]....
        /*007c*/ 	.word	0x00001990


	//----- nvinfo : EIATTR_MAX_THREADS
	.align		4
.L_25:
        /*0080*/ 	.byte	0x04, 0x05
        /*0082*/ 	.short	(.L_27 - .L_26)
.L_26:
        /*0084*/ 	.word	0x00000080
        /*0088*/ 	.word	0x00000001
        /*008c*/ 	.word	0x00000001


	//----- nvinfo : EIATTR_CBANK_PARAM_SIZE
	.align		4
.L_27:
        /*0090*/ 	.byte	0x03, 0x19
        /*0092*/ 	.short	0x0020


	//----- nvinfo : EIATTR_PARAM_CBANK
	.align		4
        /*0094*/ 	.byte	0x04, 0x0a
        /*0096*/ 	.short	(.L_29 - .L_28)
	.align		4
.L_28:
        /*0098*/ 	.word	index@(.nv.constant0.triton_mm)
        /*009c*/ 	.short	0x0210
        /*009e*/ 	.short	0x0020


	//----- nvinfo : EIATTR_SW_WAR
	.align		4
.L_29:
        /*00a0*/ 	.byte	0x04, 0x36
        /*00a2*/ 	.short	(.L_31 - .L_30)
.L_30:
        /*00a4*/ 	.word	0x00000008
.L_31:


//--------------------- .nv.callgraph             --------------------------
	.section	.nv.callgraph,"",@"SHT_CUDA_CALLGRAPH"
	.align	4
	.sectionentsize	8
	.align		4
        /*0000*/ 	.word	0x00000000
	.align		4
        /*0004*/ 	.word	0xffffffff
	.align		4
        /*0008*/ 	.word	0x00000000
	.align		4
        /*000c*/ 	.word	0xfffffffe
	.align		4
        /*0010*/ 	.word	0x00000000
	.align		4
        /*0014*/ 	.word	0xfffffffd
	.align		4
        /*0018*/ 	.word	0x00000000
	.align		4
        /*001c*/ 	.word	0xfffffffc


//--------------------- .text.triton_mm           --------------------------
	.section	.text.triton_mm,"ax",@progbits
	.sectionflags	@"SHF_BARRIERS=1"
	.align	128
        .global         triton_mm
        .type           triton_mm,@function
        .size           triton_mm,(.L_x_2 - triton_mm)
        .other          triton_mm,@"STO_CUDA_ENTRY STV_DEFAULT"
triton_mm:
.text.triton_mm:
[----:B------:R-:W1:Y:S02]  /*0000*/  LDC R1, c[0x0][0x28] ;  /* 0x00000a00ff017b82 */ /* 0x000e640000000800 */
[----:B------:R-:W2:Y:S02]  /*0010*/  LDC.64 R2, c[0x0][0x228] ;  /* 0x00008a00ff027b82 */ /* 0x000ea40000000a00 */
[----:B--2---:R-:W-:-:S04]  /*0020*/  IMAD.IADD R0, R3, 0x1, R2 ;  /* 0x0000000103007824 */ /* 0x004fc800078e0202 */
[----:B------:R-:W-:-:S05]  /*0030*/  IMAD R2, R0, 0xc00, RZ ;  /* 0x00000c0000027824 */ /* 0x000fca00078e02ff */
[----:B------:R-:W-:-:S13]  /*0040*/  ISETP.NE.AND P0, PT, R2, RZ, PT ;  /* 0x000000ff0200720c */ /* 0x000fda0003f05270 */
[----:B------:R-:W-:Y:S05]  /*0050*/  @!P0 EXIT ;  /* 0x000000000000894d */ /* 0x000fea0003800000 */
[----:B------:R-:W2:Y:S01]  /*0060*/  S2R R12, SR_CTAID.X ;  /* 0x00000000000c7919 */ /* 0x000ea20000002500 */
[----:B------:R-:W-:Y:S01]  /*0070*/  VIADD R2, R0, 0x3f ;  /* 0x0000003f00027836 */ /* 0x000fe20000000000 */
[----:B------:R-:W-:Y:S01]  /*0080*/  IABS R21, R0 ;  /* 0x0000000000157213 */ /* 0x000fe20000000000 */
[----:B------:R-:W3:Y:S01]  /*0090*/  S2UR UR14, SR_CgaCtaId ;  /* 0x00000000000e79c3 */ /* 0x000ee20000008800 */
[----:B------:R-:W-:Y:S01]  /*00a0*/  UMOV UR4, 0x400 ;  /* 0x0000040000047882 */ /* 0x000fe20000000000 */
[----:B------:R-:W-:Y:S01]  /*00b0*/  ULDC.64 UR18, c[0x0][0x208] ;  /* 0x0000820000127ab9 */ /* 0x000fe20000000a00 */
[----:B------:R-:W-:Y:S01]  /*00c0*/  SHF.R.S32.HI R3, RZ, 0x1f, R2 ;  /* 0x0000001fff037819 */ /* 0x000fe20000011402 */
[----:B------:R-:W4:Y:S01]  /*00d0*/  I2F.RP R10, R21 ;  /* 0x00000015000a7306 */ /* 0x000f220000209400 */
[----:B------:R-:W-:Y:S01]  /*00e0*/  IMAD.MOV.U32 R93, RZ, RZ, -0x20 ;  /* 0xffffffe0ff5d7424 */ /* 0x000fe200078e00ff */
[----:B------:R-:W-:Y:S02]  /*00f0*/  CS2R R38, SRZ ;  /* 0x0000000000267805 */ /* 0x000fe4000001ff00 */
[----:B------:R-:W-:Y:S01]  /*0100*/  LEA.HI R3, R3, R2, RZ, 0x6 ;  /* 0x0000000203037211 */ /* 0x000fe200078f30ff */
[----:B------:R-:W5:Y:S01]  /*0110*/  LDC.64 R30, c[0x0][0x218] ;  /* 0x00008600ff1e7b82 */ /* 0x000f620000000a00 */
[----:B------:R-:W-:-:S02]  /*0120*/  CS2R R40, SRZ ;  /* 0x0000000000287805 */ /* 0x000fc4000001ff00 */
[----:B------:R-:W-:Y:S02]  /*0130*/  CS2R R42, SRZ ;  /* 0x00000000002a7805 */ /* 0x000fe4000001ff00 */
[----:B------:R-:W-:Y:S02]  /*0140*/  CS2R R44, SRZ ;  /* 0x00000000002c7805 */ /* 0x000fe4000001ff00 */
[----:B------:R-:W-:Y:S02]  /*0150*/  CS2R R46, SRZ ;  /* 0x00000000002e7805 */ /* 0x000fe4000001ff00 */
[----:B------:R-:W-:Y:S02]  /*0160*/  CS2R R48, SRZ ;  /* 0x0000000000307805 */ /* 0x000fe4000001ff00 */
[----:B------:R-:W-:Y:S02]  /*0170*/  CS2R R50, SRZ ;  /* 0x0000000000327805 */ /* 0x000fe4000001ff00 */
[----:B------:R-:W-:-:S02]  /*0180*/  CS2R R52, SRZ ;  /* 0x0000000000347805 */ /* 0x000fc4000001ff00 */
[----:B------:R-:W-:Y:S02]  /*0190*/  CS2R R54, SRZ ;  /* 0x0000000000367805 */ /* 0x000fe4000001ff00 */
[----:B------:R-:W-:Y:S02]  /*01a0*/  CS2R R56, SRZ ;  /* 0x0000000000387805 */ /* 0x000fe4000001ff00 */
[----:B------:R-:W-:Y:S01]  /*01b0*/  CS2R R58, SRZ ;  /* 0x00000000003a7805 */ /* 0x000fe2000001ff00 */
[----:B----4-:R-:W-:Y:S01]  /*01c0*/  MUFU.RCP R10, R10 ;  /* 0x0000000a000a7308 */ /* 0x010fe20000001000 */
[----:B------:R-:W-:Y:S02]  /*01d0*/  CS2R R60, SRZ ;  /* 0x00000000003c7805 */ /* 0x000fe4000001ff00 */
[----:B------:R-:W-:Y:S02]  /*01e0*/  CS2R R62, SRZ ;  /* 0x00000000003e7805 */ /* 0x000fe4000001ff00 */
[----:B------:R-:W-:-:S02]  /*01f0*/  CS2R R64, SRZ ;  /* 0x0000000000407805 */ /* 0x000fc4000001ff00 */
[----:B------:R-:W-:Y:S01]  /*0200*/  CS2R R66, SRZ ;  /* 0x0000000000427805 */ /* 0x000fe2000001ff00 */
[----:B---3--:R-:W-:Y:S01]  /*0210*/  UPRMT UR14, UR14, 0x654, UR4 ;  /* 0x000006540e0e7896 */ /* 0x008fe20008000004 */
[----:B------:R-:W-:Y:S02]  /*0220*/  CS2R R68, SRZ ;  /* 0x0000000000447805 */ /* 0x000fe4000001ff00 */
[----:B------:R-:W-:Y:S02]  /*0230*/  CS2R R70, SRZ ;  /* 0x0000000000467805 */ /* 0x000fe4000001ff00 */
[----:B------:R-:W-:Y:S02]  /*0240*/  CS2R R72, SRZ ;  /* 0x0000000000487805 */ /* 0x000fe4000001ff00 */
[----:B------:R-:W-:Y:S01]  /*0250*/  CS2R R74, SRZ ;  /* 0x00000000004a7805 */ /* 0x000fe2000001ff00 */
[C---:B--2---:R-:W-:Y:S01]  /*0260*/  IMAD.HI R4, R12.reuse, 0x2aaaaaab, RZ ;  /* 0x2aaaaaab0c047827 */ /* 0x044fe200078e02ff */
[----:B------:R-:W-:-:S02]  /*0270*/  ISETP.GE.AND P2, PT, R12, RZ, PT ;  /* 0x000000ff0c00720c */ /* 0x000fc40003f46270 */
[----:B------:R-:W-:Y:S02]  /*0280*/  CS2R R76, SRZ ;  /* 0x00000000004c7805 */ /* 0x000fe4000001ff00 */
[----:B------:R-:W-:Y:S02]  /*0290*/  CS2R R78, SRZ ;  /* 0x00000000004e7805 */ /* 0x000fe4000001ff00 */
[----:B------:R-:W-:Y:S02]  /*02a0*/  CS2R R80, SRZ ;  /* 0x0000000000507805 */ /* 0x000fe4000001ff00 */
[----:B------:R-:W-:Y:S02]  /*02b0*/  SHF.R.U32.HI R5, RZ, 0x1f, R4 ;  /* 0x0000001fff057819 */ /* 0x000fe40000011604 */
[----:B------:R-:W-:Y:S02]  /*02c0*/  CS2R R82, SRZ ;  /* 0x0000000000527805 */ /* 0x000fe4000001ff00 */
[----:B------:R-:W-:-:S02]  /*02d0*/  CS2R R84, SRZ ;  /* 0x0000000000547805 */ /* 0x000fc4000001ff00 */
[----:B------:R-:W-:Y:S02]  /*02e0*/  CS2R R86, SRZ ;  /* 0x0000000000567805 */ /* 0x000fe4000001ff00 */
[----:B------:R-:W-:Y:S01]  /*02f0*/  LEA.HI.SX32 R5, R4, R5, 0x1b ;  /* 0x0000000504057211 */ /* 0x000fe200078fdaff */
[----:B------:R-:W-:Y:S01]  /*0300*/  UMOV UR15, 0x1 ;  /* 0x00000001000f7882 */ /* 0x000fe20000000000 */
[----:B------:R-:W-:Y:S01]  /*0310*/  UMOV UR6, 0xffffffff ;  /* 0xffffffff00067882 */ /* 0x000fe20000000000 */
[----:B------:R-:W-:Y:S01]  /*0320*/  UMOV UR4, URZ ;  /* 0x0000003f00047c82 */ /* 0x000fe20008000000 */
[----:B------:R-:W-:Y:S01]  /*0330*/  UIADD3 UR17, UR14, 0x3000, URZ ;  /* 0x000030000e117890 */ /* 0x000fe2000fffe03f */
[----:B------:R-:W-:Y:S01]  /*0340*/  IMAD.SHL.U32 R4, R5, 0x8, RZ ;  /* 0x0000000805047824 */ /* 0x000fe200078e00ff */
[----:B------:R-:W-:-:S04]  /*0350*/  UMOV UR5, URZ ;  /* 0x0000003f00057c82 */ /* 0x000fc80008000000 */
[----:B------:R-:W-:-:S04]  /*0360*/  LEA.HI.SX32 R3, R3, -R4, 0x1a ;  /* 0x8000000403037211 */ /* 0x000fc800078fd2ff */
[----:B------:R-:W-:-:S04]  /*0370*/  VIMNMX R6, R3, 0x8, PT ;  /* 0x0000000803067848 */ /* 0x000fc80003fe0100 */
[-C--:B------:R-:W-:Y:S02]  /*0380*/  IABS R14, R6.reuse ;  /* 0x00000006000e7213 */ /* 0x080fe40000000000 */
[----:B------:R-:W-:Y:S02]  /*0390*/  IABS R8, R6 ;  /* 0x0000000600087213 */ /* 0x000fe40000000000 */
[----:B------:R-:W2:Y:S03]  /*03a0*/  I2F.RP R7, R14 ;  /* 0x0000000e00077306 */ /* 0x000ea60000209400 */
[----:B------:R-:W-:-:S05]  /*03b0*/  IMAD.MOV R8, RZ, RZ, -R8 ;  /* 0x000000ffff087224 */ /* 0x000fca00078e0a08 */
[----:B--2---:R-:W2:Y:S02]  /*03c0*/  MUFU.RCP R7, R7 ;  /* 0x0000000700077308 */ /* 0x004ea40000001000 */
[----:B--2---:R-:W-:Y:S01]  /*03d0*/  VIADD R2, R7, 0xffffffe ;  /* 0x0ffffffe07027836 */ /* 0x004fe20000000000 */
[----:B------:R-:W-:-:S05]  /*03e0*/  IABS R7, R12 ;  /* 0x0000000c00077213 */ /* 0x000fca0000000000 */
[----:B------:R2:W3:Y:S02]  /*03f0*/  F2I.FTZ.U32.TRUNC.NTZ R3, R2 ;  /* 0x0000000200037305 */ /* 0x0004e4000021f000 */
[----:B--2---:R-:W-:Y:S02]  /*0400*/  IMAD.MOV.U32 R2, RZ, RZ, RZ ;  /* 0x000000ffff027224 */ /* 0x004fe400078e00ff */
[----:B---3--:R-:W-:-:S04]  /*0410*/  IMAD.MOV R9, RZ, RZ, -R3 ;  /* 0x000000ffff097224 */ /* 0x008fc800078e0a03 */
[----:B------:R-:W-:-:S04]  /*0420*/  IMAD R9, R9, R14, RZ ;  /* 0x0000000e09097224 */ /* 0x000fc800078e02ff */
[----:B------:R-:W-:-:S04]  /*0430*/  IMAD.HI.U32 R3, R3, R9, R2 ;  /* 0x0000000903037227 */ /* 0x000fc800078e0002 */
[----:B------:R-:W-:Y:S02]  /*0440*/  IMAD R9, R5, -0xc0, R12 ;  /* 0xffffff4005097824 */ /* 0x000fe400078e020c */
[----:B------:R-:W-:-:S03]  /*0450*/  IMAD.HI.U32 R2, R3, R7, RZ ;  /* 0x0000000703027227 */ /* 0x000fc600078e00ff */
[----:B------:R-:W-:Y:S01]  /*0460*/  IABS R5, R9 ;  /* 0x0000000900057213 */ /* 0x000fe20000000000 */
[----:B------:R-:W-:Y:S01]  /*0470*/  IMAD R7, R2, R8, R7 ;  /* 0x0000000802077224 */ /* 0x000fe200078e0207 */
[----:B------:R-:W-:-:S03]  /*0480*/  LOP3.LUT R9, R9, R6, RZ, 0x3c, !PT ;  /* 0x0000000609097212 */ /* 0x000fc600078e3cff */
[----:B------:R-:W-:Y:S01]  /*0490*/  IMAD.MOV.U32 R2, RZ, RZ, R5 ;  /* 0x000000ffff027224 */ /* 0x000fe200078e0005 */
[----:B------:R-:W-:Y:S01]  /*04a0*/  ISETP.GT.U32.AND P0, PT, R14, R7, PT ;  /* 0x000000070e00720c */ /* 0x000fe20003f04070 */
[----:B------:R-:W-:Y:S01]  /*04b0*/  VIADD R5, R10, 0xffffffe ;  /* 0x0ffffffe0a057836 */ /* 0x000fe20000000000 */
[----:B------:R-:W-:Y:S01]  /*04c0*/  ISETP.GE.AND P4, PT, R9, RZ, PT ;  /* 0x000000ff0900720c */ /* 0x000fe20003f86270 */
[----:B------:R-:W-:-:S04]  /*04d0*/  IMAD.HI.U32 R3, R3, R2, RZ ;  /* 0x0000000203037227 */ /* 0x000fc800078e00ff */
[----:B------:R-:W-:Y:S01]  /*04e0*/  IMAD R8, R3, R8, R2 ;  /* 0x0000000803087224 */ /* 0x000fe200078e0202 */
[----:B------:R-:W2:Y:S01]  /*04f0*/  F2I.FTZ.U32.TRUNC.NTZ R5, R5 ;  /* 0x0000000500057305 */ /* 0x000ea2000021f000 */
[----:B------:R-:W3:Y:S03]  /*0500*/  S2R R2, SR_TID.X ;  /* 0x0000000000027919 */ /* 0x000ee60000002100 */
[----:B------:R-:W-:Y:S01]  /*0510*/  ISETP.GT.U32.AND P3, PT, R14, R8, PT ;  /* 0x000000080e00720c */ /* 0x000fe20003f64070 */
[----:B------:R-:W-:-:S05]  /*0520*/  @!P0 IMAD.IADD R7, R7, 0x1, -R14 ;  /* 0x0000000107078824 */ /* 0x000fca00078e0a0e */
[----:B------:R-:W-:Y:S01]  /*0530*/  ISETP.GT.U32.AND P0, PT, R14, R7, PT ;  /* 0x000000070e00720c */ /* 0x000fe20003f04070 */
[----:B--2---:R-:W-:-:S06]  /*0540*/  IMAD.MOV R10, RZ, RZ, -R5 ;  /* 0x000000ffff0a7224 */ /* 0x004fcc00078e0a05 */
[--C-:B------:R-:W-:Y:S02]  /*0550*/  @!P3 IMAD.IADD R8, R8, 0x1, -R14.reuse ;  /* 0x000000010808b824 */ /* 0x100fe400078e0a0e */
[----:B------:R-:W-:Y:S02]  /*0560*/  @!P3 VIADD R3, R3, 0x1 ;  /* 0x000000010303b836 */ /* 0x000fe40000000000 */
[----:B------:R-:W-:Y:S01]  /*0570*/  IMAD R11, R10, R21, RZ ;  /* 0x000000150a0b7224 */ /* 0x000fe200078e02ff */
[----:B------:R-:W-:Y:S01]  /*0580*/  ISETP.GE.U32.AND P1, PT, R8, R14, PT ;  /* 0x0000000e0800720c */ /* 0x000fe20003f26070 */
[----:B------:R-:W-:Y:S01]  /*0590*/  @!P0 IMAD.IADD R7, R7, 0x1, -R14 ;  /* 0x0000000107078824 */ /* 0x000fe200078e0a0e */
[----:B------:R-:W-:Y:S02]  /*05a0*/  ISETP.NE.AND P0, PT, R6, RZ, PT ;  /* 0x000000ff0600720c */ /* 0x000fe40003f05270 */
[----:B------:R-:W-:Y:S01]  /*05b0*/  LOP3.LUT R6, RZ, R6, RZ, 0x33, !PT ;  /* 0x00000006ff067212 */ /* 0x000fe200078e33ff */
[----:B------:R-:W-:-:S05]  /*05c0*/  @!P2 IMAD.MOV R7, RZ, RZ, -R7 ;  /* 0x000000ffff07a224 */ /* 0x000fca00078e0a07 */
[----:B------:R-:W-:Y:S02]  /*05d0*/  SEL R7, R6, R7, !P0 ;  /* 0x0000000706077207 */ /* 0x000fe40004000000 */
[--C-:B---3--:R-:W-:Y:S01]  /*05e0*/  SHF.R.U32.HI R9, RZ, 0x2, R2.reuse ;  /* 0x00000002ff097819 */ /* 0x108fe20000011602 */
[----:B------:R-:W-:Y:S01]  /*05f0*/  @P1 VIADD R3, R3, 0x1 ;  /* 0x0000000103031836 */ /* 0x000fe20000000000 */
[--C-:B------:R-:W-:Y:S01]  /*0600*/  SHF.R.U32.HI R8, RZ, 0x4, R2.reuse ;  /* 0x00000004ff087819 */ /* 0x100fe20000011602 */
[----:B------:R-:W-:Y:S01]  /*0610*/  IMAD.IADD R7, R4, 0x1, R7 ;  /* 0x0000000104077824 */ /* 0x000fe200078e0207 */
[----:B------:R-:W-:Y:S01]  /*0620*/  SGXT.U32 R9, R9, 0x5 ;  /* 0x000000050909781a */ /* 0x000fe20000000000 */
[----:B------:R-:W-:Y:S01]  /*0630*/  IMAD.MOV.U32 R4, RZ, RZ, RZ ;  /* 0x000000ffff047224 */ /* 0x000fe200078e00ff */
[--C-:B------:R-:W-:Y:S01]  /*0640*/  SHF.R.U32.HI R91, RZ, 0x4, R2.reuse ;  /* 0x00000004ff5b7819 */ /* 0x100fe20000011602 */
[----:B------:R-:W-:Y:S01]  /*0650*/  IMAD.SHL.U32 R7, R7, 0x40, RZ ;  /* 0x0000004007077824 */ /* 0x000fe200078e00ff */
[----:B------:R-:W-:Y:S01]  /*0660*/  SHF.R.U32.HI R92, RZ, 0x5, R2 ;  /* 0x00000005ff5c7819 */ /* 0x000fe20000011602 */
[----:B------:R-:W-:Y:S01]  /*0670*/  @!P4 IMAD.MOV R3, RZ, RZ, -R3 ;  /* 0x000000ffff03c224 */ /* 0x000fe200078e0a03 */
[----:B------:R-:W-:Y:S01]  /*0680*/  SGXT.U32 R91, R91, 0x1 ;  /* 0x000000015b5b781a */ /* 0x000fe20000000000 */
[----:B------:R-:W-:Y:S01]  /*0690*/  IMAD.HI.U32 R5, R5, R11, R4 ;  /* 0x0000000b05057227 */ /* 0x000fe200078e0004 */
[----:B------:R-:W-:-:S02]  /*06a0*/  LOP3.LUT R11, R7, R9, RZ, 0xfc, !PT ;  /* 0x00000009070b7212 */ /* 0x000fc400078efcff */
[----:B------:R-:W-:Y:S02]  /*06b0*/  LOP3.LUT R19, R7, 0x20, R9, 0xfe, !PT ;  /* 0x0000002007137812 */ /* 0x000fe400078efe09 */
[----:B------:R-:W-:Y:S02]  /*06c0*/  SEL R4, R6, R3, !P0 ;  /* 0x0000000306047207 */ /* 0x000fe40004000000 */
[----:B------:R-:W-:Y:S02]  /*06d0*/  SGXT.U32 R6, R8, 0x3 ;  /* 0x000000030806781a */ /* 0x000fe40000000000 */
[----:B------:R-:W-:Y:S01]  /*06e0*/  IABS R8, R0 ;  /* 0x0000000000087213 */ /* 0x000fe20000000000 */
[----:B------:R-:W-:Y:S01]  /*06f0*/  IMAD.SHL.U32 R4, R4, 0x80, RZ ;  /* 0x0000008004047824 */ /* 0x000fe200078e00ff */
[----:B------:R-:W-:Y:S02]  /*0700*/  IABS R10, R11 ;  /* 0x0000000b000a7213 */ /* 0x000fe40000000000 */
[----:B------:R-:W-:Y:S01]  /*0710*/  IABS R12, R19 ;  /* 0x00000013000c7213 */ /* 0x000fe20000000000 */
[----:B------:R-:W-:Y:S01]  /*0720*/  IMAD.MOV R13, RZ, RZ, -R8 ;  /* 0x000000ffff0d7224 */ /* 0x000fe200078e0a08 */
[----:B------:R-:W-:Y:S01]  /*0730*/  LOP3.LUT R3, R7, R6, RZ, 0xfc, !PT ;  /* 0x0000000607037212 */ /* 0x000fe200078efcff */
[----:B------:R-:W-:Y:S01]  /*0740*/  IMAD.HI.U32 R6, R5, R10, RZ ;  /* 0x0000000a05067227 */ /* 0x000fe200078e00ff */
[----:B------:R-:W-:-:S02]  /*0750*/  LOP3.LUT R20, R4, R9, RZ, 0xfc, !PT ;  /* 0x0000000904147212 */ /* 0x000fc400078efcff */
[----:B------:R-:W-:Y:S01]  /*0760*/  ISETP.GE.AND P1, PT, R11, RZ, PT ;  /* 0x000000ff0b00720c */ /* 0x000fe20003f26270 */
[----:B------:R-:W-:Y:S01]  /*0770*/  IMAD.HI.U32 R5, R5, R12, RZ ;  /* 0x0000000c05057227 */ /* 0x000fe200078e00ff */
[----:B------:R-:W-:Y:S02]  /*0780*/  LOP3.LUT R24, R4, 0x40, R9, 0xfe, !PT ;  /* 0x0000004004187812 */ /* 0x000fe400078efe09 */
[----:B------:R-:W-:Y:S01]  /*0790*/  LOP3.LUT R26, R4, 0x60, R9, 0xfe, !PT ;  /* 0x00000060041a7812 */ /* 0x000fe200078efe09 */
[-C--:B------:R-:W-:Y:S01]  /*07a0*/  IMAD R10, R6, R13.reuse, R10 ;  /* 0x0000000d060a7224 */ /* 0x080fe200078e020a */
[----:B------:R-:W-:Y:S01]  /*07b0*/  LOP3.LUT R22, R4, 0x20, R9, 0xfe, !PT ;  /* 0x0000002004167812 */ /* 0x000fe200078efe09 */
[----:B------:R-:W-:Y:S01]  /*07c0*/  IMAD R12, R5, R13, R12 ;  /* 0x0000000d050c7224 */ /* 0x000fe200078e020c */
[----:B------:R-:W-:Y:S01]  /*07d0*/  LOP3.LUT R5, R9, 0x20, RZ, 0xfc, !PT ;  /* 0x0000002009057812 */ /* 0x000fe200078efcff */
[----:B------:R-:W-:Y:S01]  /*07e0*/  IMAD.SHL.U32 R11, R2, 0x8, RZ ;  /* 0x00000008020b7824 */ /* 0x000fe200078e00ff */
[C---:B------:R-:W-:Y:S01]  /*07f0*/  ISETP.GT.U32.AND P0, PT, R21.reuse, R10, PT ;  /* 0x0000000a1500720c */ /* 0x040fe20003f04070 */
[----:B------:R-:W-:Y:S01]  /*0800*/  IMAD.HI R7, R20, 0x2aaaaaab, RZ ;  /* 0x2aaaaaab14077827 */ /* 0x000fe200078e02ff */
[----:B------:R-:W-:-:S02]  /*0810*/  ISETP.GT.U32.AND P2, PT, R21, R12, PT ;  /* 0x0000000c1500720c */ /* 0x000fc40003f44070 */
[----:B------:R-:W-:Y:S01]  /*0820*/  LOP3.LUT R14, R11, 0x18, R2, 0x48, !PT ;  /* 0x000000180b0e7812 */ /* 0x000fe200078e4802 */
[----:B------:R-:W-:Y:S01]  /*0830*/  IMAD.HI R15, R24, 0x2aaaaaab, RZ ;  /* 0x2aaaaaab180f7827 */ /* 0x000fe200078e02ff */
[----:B------:R-:W-:Y:S02]  /*0840*/  SHF.R.U32.HI R8, RZ, 0x1f, R7 ;  /* 0x0000001fff087819 */ /* 0x000fe40000011607 */
[----:B------:R-:W-:Y:S01]  /*0850*/  LOP3.LUT R6, R9, 0x40, RZ, 0xfc, !PT ;  /* 0x0000004009067812 */ /* 0x000fe200078efcff */
[----:B------:R-:W-:Y:S01]  /*0860*/  IMAD.HI R17, R26, 0x2aaaaaab, RZ ;  /* 0x2aaaaaab1a117827 */ /* 0x000fe200078e02ff */
[----:B------:R-:W-:Y:S02]  /*0870*/  LEA.HI R13, R7, R8, RZ, 0x17 ;  /* 0x00000008070d7211 */ /* 0x000fe400078fb8ff */
[----:B------:R-:W-:Y:S01]  /*0880*/  SHF.R.U32.HI R16, RZ, 0x1f, R15 ;  /* 0x0000001fff107819 */ /* 0x000fe2000001160f */
[--C-:B------:R-:W-:Y:S01]  /*0890*/  @!P0 IMAD.IADD R10, R10, 0x1, -R21.reuse ;  /* 0x000000010a0a8824 */ /* 0x100fe200078e0a15 */
[C---:B------:R-:W-:Y:S01]  /*08a0*/  LOP3.LUT R7, R9.reuse, 0x60, RZ, 0xfc, !PT ;  /* 0x0000006009077812 */ /* 0x040fe200078efcff */
[----:B------:R-:W-:Y:S01]  /*08b0*/  @!P2 IMAD.IADD R12, R12, 0x1, -R21 ;  /* 0x000000010c0ca824 */ /* 0x000fe200078e0a15 */
[----:B------:R-:W-:Y:S01]  /*08c0*/  SHF.R.U32.HI R18, RZ, 0x1f, R17 ;  /* 0x0000001fff127819 */ /* 0x000fe20000011611 */
[----:B------:R-:W-:Y:S01]  /*08d0*/  IMAD R8, R9, 0x20, R14 ;  /* 0x0000002009087824 */ /* 0x000fe200078e020e */
[C---:B------:R-:W-:Y:S01]  /*08e0*/  ISETP.GT.U32.AND P0, PT, R21.reuse, R10, PT ;  /* 0x0000000a1500720c */ /* 0x040fe20003f04070 */
[----:B------:R-:W-:Y:S01]  /*08f0*/  IMAD.HI R9, R22, 0x2aaaaaab, RZ ;  /* 0x2aaaaaab16097827 */ /* 0x000fe200078e02ff */
[----:B------:R-:W-:-:S02]  /*0900*/  ISETP.GT.U32.AND P2, PT, R21, R12, PT ;  /* 0x0000000c1500720c */ /* 0x000fc40003f44070 */
[----:B------:R-:W-:Y:S01]  /*0910*/  ISETP.GE.AND P3, PT, R19, RZ, PT ;  /* 0x000000ff1300720c */ /* 0x000fe20003f66270 */
[--C-:B------:R-:W-:Y:S01]  /*0920*/  IMAD R5, R5, 0x20, R14.reuse ;  /* 0x0000002005057824 */ /* 0x100fe200078e020e */
[----:B------:R-:W-:Y:S01]  /*0930*/  LEA.HI R15, R15, R16, RZ, 0x17 ;  /* 0x000000100f0f7211 */ /* 0x000fe200078fb8ff */
[--C-:B------:R-:W-:Y:S01]  /*0940*/  IMAD R6, R6, 0x20, R14.reuse ;  /* 0x0000002006067824 */ /* 0x100fe200078e020e */
[----:B------:R-:W-:Y:S01]  /*0950*/  LEA.HI R19, R17, R18, RZ, 0x17 ;  /* 0x0000001211137211 */ /* 0x000fe200078fb8ff */
[----:B------:R-:W-:Y:S01]  /*0960*/  IMAD R7, R7, 0x20, R14 ;  /* 0x0000002007077824 */ /* 0x000fe200078e020e */
[----:B------:R-:W2:Y:S01]  /*0970*/  LDC.64 R16, c[0x0][0x210] ;  /* 0x00008400ff107b82 */ /* 0x000ea20000000a00 */
[----:B------:R-:W-:Y:S02]  /*0980*/  SHF.R.U32.HI R14, RZ, 0x1f, R9 ;  /* 0x0000001fff0e7819 */ /* 0x000fe40000011609 */
[--C-:B------:R-:W-:Y:S01]  /*0990*/  @!P0 IMAD.IADD R10, R10, 0x1, -R21.reuse ;  /* 0x000000010a0a8824 */ /* 0x100fe200078e0a15 */
[----:B------:R-:W-:Y:S01]  /*09a0*/  ISETP.NE.AND P0, PT, R0, RZ, PT ;  /* 0x000000ff0000720c */ /* 0x000fe20003f05270 */
[----:B------:R-:W-:Y:S01]  /*09b0*/  @!P2 IMAD.IADD R12, R12, 0x1, -R21 ;  /* 0x000000010c0ca824 */ /* 0x000fe200078e0a15 */
[----:B------:R-:W-:Y:S01]  /*09c0*/  LEA.HI R9, R9, R14, RZ, 0x17 ;  /* 0x0000000e09097211 */ /* 0x000fe200078fb8ff */
[----:B------:R-:W-:Y:S01]  /*09d0*/  @!P1 IMAD.MOV R10, RZ, RZ, -R10 ;  /* 0x000000ffff0a9224 */ /* 0x000fe200078e0a0a */
[----:B------:R-:W-:Y:S01]  /*09e0*/  LOP3.LUT R11, R11, 0x18, RZ, 0xc0, !PT ;  /* 0x000000180b0b7812 */ /* 0x000fe200078ec0ff */
[----:B------:R-:W-:Y:S01]  /*09f0*/  @!P3 IMAD.MOV R12, RZ, RZ, -R12 ;  /* 0x000000ffff0cb224 */ /* 0x000fe200078e0a0c */
[----:B------:R-:W-:Y:S01]  /*0a00*/  LEA R25, R8, UR14, 0x1 ;  /* 0x0000000e08197c11 */ /* 0x000fe2000f8e08ff */
[----:B------:R-:W-:Y:S01]  /*0a10*/  IMAD R18, R9, -0xc00, R22 ;  /* 0xfffff40009127824 */ /* 0x000fe200078e0216 */
[----:B------:R-:W-:Y:S01]  /*0a20*/  LOP3.LUT R9, RZ, R0, RZ, 0x33, !PT ;  /* 0x00000000ff097212 */ /* 0x000fe200078e33ff */
[----:B------:R-:W-:Y:S01]  /*0a30*/  IMAD R14, R13, -0xc00, R20 ;  /* 0xfffff4000d0e7824 */ /* 0x000fe200078e0214 */
[----:B------:R-:W-:Y:S01]  /*0a40*/  LEA R33, R5, UR14, 0x1 ;  /* 0x0000000e05217c11 */ /* 0x000fe2000f8e08ff */
[----:B------:R-:W-:Y:S01]  /*0a50*/  IMAD R20, R15, -0xc00, R24 ;  /* 0xfffff4000f147824 */ /* 0x000fe200078e0218 */
[----:B------:R-:W-:Y:S01]  /*0a60*/  SEL R10, R9, R10, !P0 ;  /* 0x0000000a090a7207 */ /* 0x000fe20004000000 */
[----:B------:R-:W-:Y:S01]  /*0a70*/  IMAD R22, R19, -0xc00, R26 ;  /* 0xfffff40013167824 */ /* 0x000fe200078e021a */
[----:B------:R-:W-:Y:S01]  /*0a80*/  SEL R12, R9, R12, !P0 ;  /* 0x0000000c090c7207 */ /* 0x000fe20004000000 */
[--C-:B------:R-:W-:Y:S01]  /*0a90*/  IMAD R19, R14, 0xc00, R11.reuse ;  /* 0x00000c000e137824 */ /* 0x100fe200078e020b */
[----:B------:R-:W-:Y:S01]  /*0aa0*/  LEA R35, R6, UR14, 0x1 ;  /* 0x0000000e06237c11 */ /* 0x000fe2000f8e08ff */
[--C-:B------:R-:W-:Y:S01]  /*0ab0*/  IMAD R15, R10, 0xc00, R11.reuse ;  /* 0x00000c000a0f7824 */ /* 0x100fe200078e020b */
[----:B------:R-:W-:Y:S01]  /*0ac0*/  LEA R37, R7, UR14, 0x1 ;  /* 0x0000000e07257c11 */ /* 0x000fe2000f8e08ff */
[--C-:B------:R-:W-:Y:S01]  /*0ad0*/  IMAD R9, R12, 0xc00, R11.reuse ;  /* 0x00000c000c097824 */ /* 0x100fe200078e020b */
[----:B------:R-:W-:Y:S01]  /*0ae0*/  LOP3.LUT R92, R92, 0x7fffffc, RZ, 0xc0, !PT ;  /* 0x07fffffc5c5c7812 */ /* 0x000fe200078ec0ff */
[----:B------:R-:W-:-:S02]  /*0af0*/  IMAD R27, R18, 0xc00, R11 ;  /* 0x00000c00121b7824 */ /* 0x000fc400078e020b */
[----:B--2---:R-:W-:-:S04]  /*0b00*/  IMAD.WIDE R14, R15, 0x2, R16 ;  /* 0x000000020f0e7825 */ /* 0x004fc800078e0210 */
[----:B------:R-:W-:Y:S01]  /*0b10*/  IMAD R29, R20, 0xc00, R11 ;  /* 0x00000c00141d7824 */ /* 0x000fe200078e020b */
[----:B------:R-:W-:Y:S01]  /*0b20*/  @!PT LDS RZ, [RZ] ;  /* 0x00000000fffff984 */ /* 0x000fe20000000800 */
[----:B------:R-:W-:Y:S01]  /*0b30*/  @!PT LDS RZ, [RZ] ;  /* 0x00000000fffff984 */ /* 0x000fe20000000800 */
[----:B------:R-:W-:Y:S01]  /*0b40*/  @!PT LDS RZ, [RZ] ;  /* 0x00000000fffff984 */ /* 0x000fe20000000800 */
[----:B------:R-:W-:Y:S01]  /*0b50*/  LDGSTS.E.BYPASS.128 [R25], desc[UR18][R14.64] ;  /* 0x000000000e197fae */ /* 0x000fe2000b901c52 */
[----:B------:R-:W-:Y:S01]  /*0b60*/  IMAD.WIDE R16, R9, 0x2, R16 ;  /* 0x0000000209107825 */ /* 0x000fe200078e0210 */
[----:B------:R-:W-:-:S03]  /*0b70*/  IADD3 R9, P0, R14, 0x80, RZ ;  /* 0x000000800e097810 */ /* 0x000fc60007f1e0ff */
[----:B------:R-:W-:Y:S01]  /*0b80*/  IMAD R11, R22, 0xc00, R11 ;  /* 0x00000c00160b7824 */ /* 0x000fe200078e020b */
[----:B------:R-:W-:Y:S01]  /*0b90*/  LDGSTS.E.BYPASS.128 [R33], desc[UR18][R16.64] ;  /* 0x0000000010217fae */ /* 0x000fe2000b901c52 */
[--C-:B-1---5:R-:W-:Y:S01]  /*0ba0*/  IMAD.WIDE R18, R19, 0x2, R30.reuse ;  /* 0x0000000213127825 */ /* 0x122fe200078e021e */
[----:B------:R-:W-:Y:S02]  /*0bb0*/  IADD3 R10, P1, R16, 0x80, RZ ;  /* 0x00000080100a7810 */ /* 0x000fe40007f3e0ff */
[----:B------:R-:W0:Y:S01]  /*0bc0*/  LDGDEPBAR ;  /* 0x00000000000079af */ /* 0x000e220000000000 */
[----:B------:R-:W-:-:S03]  /*0bd0*/  IMAD.WIDE R26, R27, 0x2, R30 ;  /* 0x000000021b1a7825 */ /* 0x000fc600078e021e */
[----:B------:R-:W-:Y:S01]  /*0be0*/  LDGSTS.E.BYPASS.128 [R25+0x3000], desc[UR18][R18.64] ;  /* 0x0300000012197fae */ /* 0x000fe2000b901c52 */
[--C-:B------:R-:W-:Y:S01]  /*0bf0*/  IMAD.WIDE R28, R29, 0x2, R30.reuse ;  /* 0x000000021d1c7825 */ /* 0x100fe200078e021e */
[----:B------:R-:W-:Y:S02]  /*0c00*/  IADD3 R20, P2, R26, 0x80, RZ ;  /* 0x000000801a147810 */ /* 0x000fe40007f5e0ff */
[----:B------:R-:W-:Y:S01]  /*0c10*/  LDGSTS.E.BYPASS.128 [R33+0x3000], desc[UR18][R26.64] ;  /* 0x030000001a217fae */ /* 0x000fe2000b901c52 */
[----:B------:R-:W-:-:S03]  /*0c20*/  IMAD.WIDE R30, R11, 0x2, R30 ;  /* 0x000000020b1e7825 */ /* 0x000fc600078e021e */
[----:B------:R-:W-:Y:S01]  /*0c30*/  LDGSTS.E.BYPASS.128 [R35+0x3000], desc[UR18][R28.64] ;  /* 0x030000001c237fae */ /* 0x000fe2000b901c52 */
[----:B------:R-:W-:Y:S01]  /*0c40*/  IMAD.X R11, RZ, RZ, R15, P0 ;  /* 0x000000ffff0b7224 */ /* 0x000fe200000e060f */
[----:B------:R-:W-:Y:S01]  /*0c50*/  IADD3 R12, P0, R18, 0x80, RZ ;  /* 0x00000080120c7810 */ /* 0x000fe20007f1e0ff */
[----:B------:R-:W-:Y:S01]  /*0c60*/  IMAD.X R13, RZ, RZ, R17, P1 ;  /* 0x000000ffff0d7224 */ /* 0x000fe200008e0611 */
[----:B------:R-:W-:Y:S01]  /*0c70*/  LDGSTS.E.BYPASS.128 [R37+0x3000], desc[UR18][R30.64] ;  /* 0x030000001e257fae */ /* 0x000fe2000b901c52 */
[----:B------:R-:W-:Y:S01]  /*0c80*/  IADD3 R22, P1, R28, 0x80, RZ ;  /* 0x000000801c167810 */ /* 0x000fe20007f3e0ff */
[----:B------:R-:W-:Y:S02]  /*0c90*/  IMAD.X R88, RZ, RZ, R27, P2 ;  /* 0x000000ffff587224 */ /* 0x000fe400010e061b */
[----:B------:R-:W0:Y:S01]  /*0ca0*/  LDGDEPBAR ;  /* 0x00000000000079af */ /* 0x000e220000000000 */
[----:B------:R-:W-:Y:S01]  /*0cb0*/  IMAD.X R21, RZ, RZ, R19, P0 ;  /* 0x000000ffff157224 */ /* 0x000fe200000e0613 */
[----:B------:R-:W-:Y:S01]  /*0cc0*/  BAR.SYNC.DEFER_BLOCKING 0x0 ;  /* 0x0000000000007b1d */ /* 0x000fe20000010000 */
[----:B------:R-:W-:Y:S01]  /*0cd0*/  IADD3 R23, P0, R30, 0x80, RZ ;  /* 0x000000801e177810 */ /* 0x000fe20007f1e0ff */
[----:B------:R-:W-:-:S04]  /*0ce0*/  IMAD.X R89, RZ, RZ, R29, P1 ;  /* 0x000000ffff597224 */ /* 0x000fc800008e061d */
[----:B------:R-:W-:Y:S01]  /*0cf0*/  IMAD.X R90, RZ, RZ, R31, P0 ;  /* 0x000000ffff5a7224 */ /* 0x000fe200000e061f */
[----:B------:R-:W-:Y:S01]  /*0d00*/  @!PT LDS RZ, [RZ] ;  /* 0x00000000fffff984 */ /* 0x000fe20000000800 */
[----:B------:R-:W-:Y:S01]  /*0d10*/  @!PT LDS RZ, [RZ] ;  /* 0x00000000fffff984 */ /* 0x000fe20000000800 */
[----:B------:R-:W-:Y:S01]  /*0d20*/  @!PT LDS RZ, [RZ] ;  /* 0x00000000fffff984 */ /* 0x000fe20000000800 */
[----:B------:R-:W-:Y:S04]  /*0d30*/  LDGSTS.E.BYPASS.128 [R25+0x1000], desc[UR18][R14.64+0x40] ;  /* 0x010000400e197fae */ /* 0x000fe8000b901c52 */
[----:B------:R-:W-:Y:S04]  /*0d40*/  LDGSTS.E.BYPASS.128 [R33+0x1000], desc[UR18][R16.64+0x40] ;  /* 0x0100004010217fae */ /* 0x000fe8000b901c52 */
[----:B------:R-:W0:Y:S04]  /*0d50*/  LDGDEPBAR ;  /* 0x00000000000079af */ /* 0x000e280000000000 */
[----:B------:R1:W-:Y:S04]  /*0d60*/  LDGSTS.E.BYPASS.128 [R25+0x5000], desc[UR18][R18.64+0x40] ;  /* 0x0500004012197fae */ /* 0x0003e8000b901c52 */
[----:B------:R2:W-:Y:S04]  /*0d70*/  LDGSTS.E.BYPASS.128 [R33+0x5000], desc[UR18][R26.64+0x40] ;  /* 0x050000401a217fae */ /* 0x0005e8000b901c52 */
[----:B------:R3:W-:Y:S04]  /*0d80*/  LDGSTS.E.BYPASS.128 [R35+0x5000], desc[UR18][R28.64+0x40] ;  /* 0x050000401c237fae */ /* 0x0007e8000b901c52 */
[----:B------:R4:W-:Y:S01]  /*0d90*/  LDGSTS.E.BYPASS.128 [R37+0x5000], desc[UR18][R30.64+0x40] ;  /* 0x050000401e257fae */ /* 0x0009e2000b901c52 */
[----:B-1----:R-:W-:-:S03]  /*0da0*/  CS2R R24, SRZ ;  /* 0x0000000000187805 */ /* 0x002fc6000001ff00 */
[----:B------:R-:W0:Y:S01]  /*0db0*/  LDGDEPBAR ;  /* 0x00000000000079af */ /* 0x000e220000000000 */
[----:B--2---:R-:W-:Y:S02]  /*0dc0*/  CS2R R26, SRZ ;  /* 0x00000000001a7805 */ /* 0x004fe4000001ff00 */
[----:B------:R-:W-:Y:S02]  /*0dd0*/  CS2R R32, SRZ ;  /* 0x0000000000207805 */ /* 0x000fe4000001ff00 */
[----:B---3--:R-:W-:Y:S02]  /*0de0*/  CS2R R28, SRZ ;  /* 0x00000000001c7805 */ /* 0x008fe4000001ff00 */
[----:B------:R-:W-:Y:S02]  /*0df0*/  CS2R R34, SRZ ;  /* 0x0000000000227805 */ /* 0x000fe4000001ff00 */
[----:B----4-:R-:W-:Y:S02]  /*0e00*/  CS2R R30, SRZ ;  /* 0x00000000001e7805 */ /* 0x010fe4000001ff00 */
[----:B------:R-:W-:-:S07]  /*0e10*/  CS2R R36, SRZ ;  /* 0x0000000000247805 */ /* 0x000fce000001ff00 */
.L_x_0:
[----:B------:R-:W1:Y:S01]  /*0e20*/  SHFL.IDX PT, R14, R92, RZ, 0x1f ;  /* 0x00001fff5c0e7589 */ /* 0x000e6200000e0000 */
[----:B------:R-:W-:Y:S01]  /*0e30*/  UIADD3 UR6, UR6, 0x1, URZ ;  /* 0x0000000106067890 */ /* 0x000fe2000fffe03f */
[----:B------:R-:W-:-:S04]  /*0e40*/  DEPBAR.LE SB0, 0x2 ;  /* 0x000080800000791a */ /* 0x000fc80000000000 */
[----:B------:R-:W-:Y:S01]  /*0e50*/  UISETP.GE.AND UP0, UPT, UR6, 0x3, UPT ;  /* 0x000000030600788c */ /* 0x000fe2000bf06270 */
[----:B------:R-:W-:Y:S01]  /*0e60*/  BAR.SYNC.DEFER_BLOCKING 0x0 ;  /* 0x0000000000007b1d */ /* 0x000fe20000010000 */
[----:B------:R-:W-:Y:S01]  /*0e70*/  UIADD3 UR15, UR15, 0x1, URZ ;  /* 0x000000010f0f7890 */ /* 0x000fe2000fffe03f */
[----:B------:R-:W-:Y:S01]  /*0e80*/  VIADD R93, R93, 0x20 ;  /* 0x000000205d5d7836 */ /* 0x000fe20000000000 */
[----:B------:R-:W-:Y:S01]  /*0e90*/  USEL UR16, UR6, URZ, !UP0 ;  /* 0x0000003f06107287 */ /* 0x000fe2000c000000 */
[----:B------:R-:W-:Y:S02]  /*0ea0*/  IADD3 R18, P1, R9, UR4, RZ ;  /* 0x0000000409127c10 */ /* 0x000fe4000ff3e0ff */
[----:B------:R-:W-:Y:S01]  /*0eb0*/  UMOV UR11, 0x80000020 ;  /* 0x80000020000b7882 */ /* 0x000fe20000000000 */
[----:B------:R-:W-:Y:S01]  /*0ec0*/  ULEA UR6, UR16, UR14, 0xc ;  /* 0x0000000e10067291 */ /* 0x000fe2000f8e603f */
[----:B------:R-:W-:Y:S02]  /*0ed0*/  ISETP.GE.U32.AND P0, PT, R93, 0xbc0, PT ;  /* 0x00000bc05d00780c */ /* 0x000fe40003f06070 */
[----:B------:R-:W-:Y:S01]  /*0ee0*/  IADD3.X R19, R11, UR5, RZ, P1, !PT ;  /* 0x000000050b137c10 */ /* 0x000fe20008ffe4ff */
[----:B------:R-:W-:Y:S01]  /*0ef0*/  USHF.R.U32.HI UR8, URZ, 0x4, UR6 ;  /* 0x000000043f087899 */ /* 0x000fe20008011606 */
[----:B------:R-:W-:Y:S01]  /*0f00*/  IADD3 R16, P1, R10, UR4, RZ ;  /* 0x000000040a107c10 */ /* 0x000fe2000ff3e0ff */
[----:B------:R-:W-:-:S02]  /*0f10*/  ULEA UR6, UR16, UR17, 0xd ;  /* 0x0000001110067291 */ /* 0x000fc4000f8e683f */
[----:B------:R-:W-:Y:S01]  /*0f20*/  ULOP3.LUT UR8, UR8, 0x3fff, URZ, 0xc0, !UPT ;  /* 0x00003fff08087892 */ /* 0x000fe2000f8ec03f */
[----:B------:R-:W-:Y:S01]  /*0f30*/  IADD3.X R17, R13, UR5, RZ, P1, !PT ;  /* 0x000000050d117c10 */ /* 0x000fe20008ffe4ff */
[----:B------:R-:W-:Y:S01]  /*0f40*/  USHF.R.U32.HI UR6, URZ, 0x4, UR6 ;  /* 0x000000043f067899 */ /* 0x000fe20008011606 */
[----:B-1----:R-:W-:Y:S02]  /*0f50*/  R2UR UR7, R14 ;  /* 0x000000000e0772ca */ /* 0x002fe400000e0000 */
[----:B------:R-:W-:Y:S01]  /*0f60*/  IADD3 R14, P1, R12, UR4, RZ ;  /* 0x000000040c0e7c10 */ /* 0x000fe2000ff3e0ff */
[----:B------:R-:W-:Y:S01]  /*0f70*/  ULOP3.LUT UR6, UR6, 0x3fff, URZ, 0xc0, !UPT ;  /* 0x00003fff06067892 */ /* 0x000fe2000f8ec03f */
[----:B------:R-:W-:-:S03]  /*0f80*/  WARPGROUP.ARRIVE ;  /* 0x00000000000079c5 */ /* 0x000fc60000000000 */
[----:B------:R-:W-:-:S06]  /*0f90*/  ULOP3.LUT UR10, UR6, 0x2000000, URZ, 0xfc, !UPT ;  /* 0x02000000060a7892 */ /* 0x000fcc000f8efc3f */
[----:B------:R-:W-:-:S04]  /*0fa0*/  USHF.L.U32 UR7, UR7, 0x6, URZ ;  /* 0x0000000607077899 */ /* 0x000fc8000800063f */
[----:B------:R-:W-:-:S04]  /*0fb0*/  ULOP3.LUT UR7, UR7, 0xc0, URZ, 0xc0, !UPT ;  /* 0x000000c007077892 */ /* 0x000fc8000f8ec03f */
[----:B------:R-:W-:-:S03]  /*0fc0*/  UIADD3 UR12, UP0, UR7, UR8, URZ ;  /* 0x00000008070c7290 */ /* 0x000fc6000ff1e03f */
[----:B------:R-:W-:Y:S01]  /*0fd0*/  UMOV UR7, URZ ;  /* 0x0000003f00077c82 */ /* 0x000fe20008000000 */
[----:B------:R-:W-:Y:S02]  /*0fe0*/  UIADD3.X UR13, URZ, URZ, URZ, UP0, !UPT ;  /* 0x0000003f3f0d7290 */ /* 0x000fe400087fe43f */
[----:B------:R-:W-:Y:S02]  /*0ff0*/  ULOP3.LUT UR8, UR12, 0x1000000, URZ, 0xfc, !UPT ;  /* 0x010000000c087892 */ /* 0x000fe4000f8efc3f */
[----:B------:R-:W-:Y:S02]  /*1000*/  ULOP3.LUT UR9, UR13, 0x80000020, URZ, 0xfc, !UPT ;  /* 0x800000200d097892 */ /* 0x000fe4000f8efc3f */
[----:B------:R-:W-:-:S04]  /*1010*/  UISETP.GE.AND UP0, UPT, UR15, 0x3, UPT ;  /* 0x000000030f00788c */ /* 0x000fc8000bf06270 */
[----:B------:R-:W-:-:S03]  /*1020*/  USEL UR15, UR15, URZ, !UP0 ;  /* 0x0000003f0f0f7287 */ /* 0x000fc6000c000000 */
[----:B------:R-:W-:Y:S01]  /*1030*/  HGMMA.64x128x16.F32.BF16 R24, gdesc[UR8], R24 ;  /* 0x01e00000081879f0 */ /* 0x000fe20008701818 */
[----:B------:R-:W-:Y:S01]  /*1040*/  UMOV UR8, 0x1000002 ;  /* 0x0100000200087882 */ /* 0x000fe20000000000 */
[----:B------:R-:W-:Y:S01]  /*1050*/  UMOV UR9, 0x80000020 ;  /* 0x8000002000097882 */ /* 0x000fe20000000000 */
[----:B------:R-:W-:Y:S01]  /*1060*/  UMOV UR10, 0x2000002 ;  /* 0x02000002000a7882 */ /* 0x000fe20000000000 */
[----:B------:R-:W-:Y:S01]  /*1070*/  UMOV UR11, 0x80000020 ;  /* 0x80000020000b7882 */ /* 0x000fe20000000000 */
[----:B------:R-:W-:Y:S02]  /*1080*/  UIADD3.64 UR8, UR12, UR8, URZ ;  /* 0x000000080c087297 */ /* 0x000fe4000fffe03f */
[----:B------:R-:W-:Y:S02]  /*1090*/  UIADD3.64 UR10, UR6, UR10, URZ ;  /* 0x0000000a060a7297 */ /* 0x000fe4000fffe03f */
[----:B------:R-:W-:-:S06]  /*10a0*/  ULEA UR6, UR15, UR14, 0xc ;  /* 0x0000000e0f067291 */ /* 0x000fcc000f8e603f */
[----:B------:R-:W-:Y:S01]  /*10b0*/  LEA R15, R8, UR6, 0x1 ;  /* 0x00000006080f7c11 */ /* 0x000fe2000f8e08ff */
[----:B------:R-:W-:Y:S03]  /*10c0*/  HGMMA.64x128x16.F32.BF16 R24, gdesc[UR8], R24, gsb0 ;  /* 0x01e00000081879f0 */ /* 0x000fe60008001818 */
[----:B------:R-:W-:Y:S02]  /*10d0*/  WARPGROUP.DEPBAR.LE gsb0, 0x1 ;  /* 0x00008000000079c5 */ /* 0x000fe40000010100 */
[----:B------:R-:W-:Y:S06]  /*10e0*/  BAR.SYNC.DEFER_BLOCKING 0x0 ;  /* 0x0000000000007b1d */ /* 0x000fec0000010000 */
[----:B------:R-:W-:Y:S01]  /*10f0*/  @!PT LDS RZ, [RZ] ;  /* 0x00000000fffff984 */ /* 0x000fe20000000800 */
[----:B------:R-:W-:Y:S01]  /*1100*/  @!PT LDS RZ, [RZ] ;  /* 0x00000000fffff984 */ /* 0x000fe20000000800 */
[----:B------:R-:W-:Y:S01]  /*1110*/  @!PT LDS RZ, [RZ] ;  /* 0x00000000fffff984 */ /* 0x000fe20000000800 */
[----:B------:R1:W-:Y:S02]  /*1120*/  LDGSTS.E.BYPASS.128 [R15], desc[UR18][R18.64], !P0 ;  /* 0x00000000120f7fae */ /* 0x0003e4000c101c52 */
[----:B-1----:R-:W-:Y:S01]  /*1130*/  LEA R19, R5, UR6, 0x1 ;  /* 0x0000000605137c11 */ /* 0x002fe2000f8e08ff */
[----:B------:R-:W-:Y:S01]  /*1140*/  ULEA UR6, UR15, UR17, 0xd ;  /* 0x000000110f067291 */ /* 0x000fe2000f8e683f */
[----:B------:R-:W-:-:S03]  /*1150*/  IADD3.X R15, R21, UR5, RZ, P1, !PT ;  /* 0x00000005150f7c10 */ /* 0x000fc60008ffe4ff */
[----:B------:R1:W-:Y:S02]  /*1160*/  LDGSTS.E.BYPASS.128 [R19], desc[UR18][R16.64], !P0 ;  /* 0x0000000010137fae */ /* 0x0003e4000c101c52 */
[----:B------:R-:W-:Y:S02]  /*1170*/  LEA R18, R5, UR6, 0x1 ;  /* 0x0000000605127c11 */ /* 0x000fe4000f8e08ff */
[----:B------:R-:W0:Y:S01]  /*1180*/  LDGDEPBAR ;  /* 0x00000000000079af */ /* 0x000e220000000000 */
[----:B-1----:R-:W-:-:S05]  /*1190*/  LEA R17, R8, UR6, 0x1 ;  /* 0x0000000608117c11 */ /* 0x002fca000f8e08ff */
[----:B------:R1:W-:Y:S02]  /*11a0*/  LDGSTS.E.BYPASS.128 [R17], desc[UR18][R14.64], !P0 ;  /* 0x000000000e117fae */ /* 0x0003e4000c101c52 */
[----:B-1----:R-:W-:-:S04]  /*11b0*/  IADD3 R14, P1, R20, UR4, RZ ;  /* 0x00000004140e7c10 */ /* 0x002fc8000ff3e0ff */
[----:B------:R-:W-:Y:S02]  /*11c0*/  IADD3.X R15, R88, UR5, RZ, P1, !PT ;  /* 0x00000005580f7c10 */ /* 0x000fe40008ffe4ff */
[----:B------:R-:W-:-:S03]  /*11d0*/  IADD3 R16, P1, R22, UR4, RZ ;  /* 0x0000000416107c10 */ /* 0x000fc6000ff3e0ff */
[----:B------:R1:W-:Y:S01]  /*11e0*/  LDGSTS.E.BYPASS.128 [R18], desc[UR18][R14.64], !P0 ;  /* 0x000000000e127fae */ /* 0x0003e2000c101c52 */
[----:B------:R-:W-:Y:S02]  /*11f0*/  IADD3.X R17, R89, UR5, RZ, P1, !PT ;  /* 0x0000000559117c10 */ /* 0x000fe40008ffe4ff */
[----:B-1----:R-:W-:Y:S02]  /*1200*/  LEA R15, R6, UR6, 0x1 ;  /* 0x00000006060f7c11 */ /* 0x002fe4000f8e08ff */
[----:B------:R-:W-:Y:S01]  /*1210*/  IADD3 R18, P1, R23, UR4, RZ ;  /* 0x0000000417127c10 */ /* 0x000fe2000ff3e0ff */
[----:B------:R-:W-:Y:S02]  /*1220*/  UIADD3 UR4, UP0, UR4, 0x40, URZ ;  /* 0x0000004004047890 */ /* 0x000fe4000ff1e03f */
[----:B------:R1:W-:Y:S01]  /*1230*/  LDGSTS.E.BYPASS.128 [R15], desc[UR18][R16.64], !P0 ;  /* 0x00000000100f7fae */ /* 0x0003e2000c101c52 */
[----:B------:R-:W-:Y:S01]  /*1240*/  IADD3.X R19, R90, UR5, RZ, P1, !PT ;  /* 0x000000055a137c10 */ /* 0x000fe20008ffe4ff */
[----:B------:R-:W-:Y:S01]  /*1250*/  UIADD3.X UR5, URZ, UR5, URZ, UP0, !UPT ;  /* 0x000000053f057290 */ /* 0x000fe200087fe43f */
[----:B-1----:R-:W-:Y:S01]  /*1260*/  LEA R17, R7, UR6, 0x1 ;  /* 0x0000000607117c11 */ /* 0x002fe2000f8e08ff */
[----:B------:R-:W-:-:S04]  /*1270*/  UMOV UR6, UR16 ;  /* 0x0000001000067c82 */ /* 0x000fc80008000000 */
[----:B------:R1:W-:Y:S01]  /*1280*/  LDGSTS.E.BYPASS.128 [R17], desc[UR18][R18.64], !P0 ;  /* 0x0000000012117fae */ /* 0x0003e2000c101c52 */
[----:B------:R-:W-:-:S03]  /*1290*/  ISETP.GE.U32.AND P0, PT, R93, 0xbe0, PT ;  /* 0x00000be05d00780c */ /* 0x000fc60003f06070 */
[----:B------:R-:W0:Y:S10]  /*12a0*/  LDGDEPBAR ;  /* 0x00000000000079af */ /* 0x000e340000000000 */
[----:B-1----:R-:W-:Y:S05]  /*12b0*/  @!P0 BRA `(.L_x_0) ;  /* 0xfffffff800d88947 */ /* 0x002fea000383ffff */
[----:B------:R-:W-:Y:S02]  /*12c0*/  WARPGROUP.DEPBAR.LE gsb0, 0x0 ;  /* 0x00008000000079c5 */ /* 0x000fe40000010000 */
[----:B------:R-:W-:-:S04]  /*12d0*/  DEPBAR.LE SB0, 0x0 ;  /* 0x000080000000791a */ /* 0x000fc80000000000 */
[--C-:B------:R-:W-:Y:S02]  /*12e0*/  SHF.R.U32.HI R5, RZ, 0x1, R2.reuse ;  /* 0x00000001ff057819 */ /* 0x100fe40000011602 */
[----:B------:R-:W-:Y:S02]  /*12f0*/  SHF.R.U32.HI R8, RZ, 0x5, R2 ;  /* 0x00000005ff087819 */ /* 0x000fe40000011602 */
[----:B------:R-:W-:Y:S02]  /*1300*/  LOP3.LUT R6, R2, 0xf, RZ, 0xc0, !PT ;  /* 0x0000000f02067812 */ /* 0x000fe400078ec0ff */
[----:B------:R-:W-:Y:S02]  /*1310*/  LOP3.LUT R7, R5, 0x8, RZ, 0xc0, !PT ;  /* 0x0000000805077812 */ /* 0x000fe400078ec0ff */
[----:B------:R-:W-:Y:S02]  /*1320*/  LOP3.LUT R5, R8, 0x3, RZ, 0xc0, !PT ;  /* 0x0000000308057812 */ /* 0x000fe400078ec0ff */
[----:B------:R-:W-:Y:S01]  /*1330*/  F2FP.BF16.F32.PACK_AB R24, R25, R24 ;  /* 0x000000181918723e */ /* 0x000fe200000010ff */
[----:B------:R-:W-:Y:S01]  /*1340*/  IMAD R6, R6, 0x88, R7 ;  /* 0x0000008806067824 */ /* 0x000fe200078e0207 */
[----:B------:R-:W-:Y:S01]  /*1350*/  F2FP.BF16.F32.PACK_AB R25, R27, R26 ;  /* 0x0000001a1b19723e */ /* 0x000fe200000010ff */
[----:B------:R-:W-:Y:S01]  /*1360*/  IMAD.SHL.U32 R8, R5, 0x2, RZ ;  /* 0x0000000205087824 */ /* 0x000fe200078e00ff */
[----:B------:R-:W-:Y:S01]  /*1370*/  F2FP.BF16.F32.PACK_AB R32, R33, R32 ;  /* 0x000000202120723e */ /* 0x000fe200000010ff */
[----:B------:R-:W-:Y:S01]  /*1380*/  IMAD R5, R5, 0x880, R6 ;  /* 0x0000088005057824 */ /* 0x000fe200078e0206 */
[----:B------:R-:W-:Y:S01]  /*1390*/  F2FP.BF16.F32.PACK_AB R26, R29, R28 ;  /* 0x0000001c1d1a723e */ /* 0x000fe200000010ff */
[----:B------:R-:W1:Y:S01]  /*13a0*/  LDC.64 R6, c[0x0][0x220] ;  /* 0x00008800ff067b82 */ /* 0x000e620000000a00 */
[----:B------:R-:W-:-:S02]  /*13b0*/  F2FP.BF16.F32.PACK_AB R27, R31, R30 ;  /* 0x0000001e1f1b723e */ /* 0x000fc400000010ff */
[----:B------:R-:W-:Y:S02]  /*13c0*/  F2FP.BF16.F32.PACK_AB R33, R35, R34 ;  /* 0x000000222321723e */ /* 0x000fe400000010ff */
[----:B------:R-:W-:Y:S02]  /*13d0*/  F2FP.BF16.F32.PACK_AB R40, R41, R40 ;  /* 0x000000282928723e */ /* 0x000fe400000010ff */
[----:B------:R-:W-:Y:S01]  /*13e0*/  LEA R5, R5, UR14, 0x1 ;  /* 0x0000000e05057c11 */ /* 0x000fe2000f8e08ff */
[----:B------:R-:W-:Y:S01]  /*13f0*/  BAR.SYNC.DEFER_BLOCKING 0x0 ;  /* 0x0000000000007b1d */ /* 0x000fe20000010000 */
[----:B------:R-:W-:Y:S02]  /*1400*/  F2FP.BF16.F32.PACK_AB R34, R37, R36 ;  /* 0x000000242522723e */ /* 0x000fe400000010ff */
[----:B------:R-:W-:Y:S02]  /*1410*/  F2FP.BF16.F32.PACK_AB R35, R39, R38 ;  /* 0x000000262723723e */ /* 0x000fe400000010ff */
[----:B------:R-:W-:-:S02]  /*1420*/  F2FP.BF16.F32.PACK_AB R41, R43, R42 ;  /* 0x0000002a2b29723e */ /* 0x000fc400000010ff */
[----:B------:R-:W-:Y:S02]  /*1430*/  F2FP.BF16.F32.PACK_AB R48, R49, R48 ;  /* 0x000000303130723e */ /* 0x000fe400000010ff */
[----:B------:R-:W-:Y:S01]  /*1440*/  F2FP.BF16.F32.PACK_AB R42, R45, R44 ;  /* 0x0000002c2d2a723e */ /* 0x000fe200000010ff */
[----:B------:R-:W-:Y:S01]  /*1450*/  IMAD.SHL.U32 R45, R2, 0x8, RZ ;  /* 0x00000008022d7824 */ /* 0x000fe200078e00ff */
[----:B------:R-:W-:Y:S02]  /*1460*/  F2FP.BF16.F32.PACK_AB R43, R47, R46 ;  /* 0x0000002e2f2b723e */ /* 0x000fe400000010ff */
[----:B------:R-:W-:Y:S02]  /*1470*/  F2FP.BF16.F32.PACK_AB R49, R51, R50 ;  /* 0x000000323331723e */ /* 0x000fe400000010ff */
[----:B------:R-:W-:Y:S02]  /*1480*/  F2FP.BF16.F32.PACK_AB R56, R57, R56 ;  /* 0x000000383938723e */ /* 0x000fe400000010ff */
[----:B------:R-:W-:-:S02]  /*1490*/  F2FP.BF16.F32.PACK_AB R50, R53, R52 ;  /* 0x000000343532723e */ /* 0x000fc400000010ff */
[----:B------:R-:W-:Y:S02]  /*14a0*/  F2FP.BF16.F32.PACK_AB R51, R55, R54 ;  /* 0x000000363733723e */ /* 0x000fe400000010ff */
[----:B------:R-:W-:Y:S02]  /*14b0*/  F2FP.BF16.F32.PACK_AB R57, R59, R58 ;  /* 0x0000003a3b39723e */ /* 0x000fe400000010ff */
[----:B------:R-:W-:Y:S01]  /*14c0*/  F2FP.BF16.F32.PACK_AB R64, R65, R64 ;  /* 0x000000404140723e */ /* 0x000fe200000010ff */
[----:B------:R-:W-:Y:S01]  /*14d0*/  STSM.16.M88.4 [R5], R24 ;  /* 0x0000001805007844 */ /* 0x000fe20000000200 */
[----:B------:R-:W-:Y:S02]  /*14e0*/  F2FP.BF16.F32.PACK_AB R58, R61, R60 ;  /* 0x0000003c3d3a723e */ /* 0x000fe400000010ff */
[----:B------:R-:W-:Y:S01]  /*14f0*/  F2FP.BF16.F32.PACK_AB R59, R63, R62 ;  /* 0x0000003e3f3b723e */ /* 0x000fe200000010ff */
[----:B------:R2:W-:Y:S01]  /*1500*/  STSM.16.M88.4 [R5+0x20], R32 ;  /* 0x0000202005007844 */ /* 0x0005e20000000200 */
[----:B------:R-:W-:-:S02]  /*1510*/  F2FP.BF16.F32.PACK_AB R65, R67, R66 ;  /* 0x000000424341723e */ /* 0x000fc400000010ff */
[----:B------:R-:W-:Y:S01]  /*1520*/  F2FP.BF16.F32.PACK_AB R72, R73, R72 ;  /* 0x000000484948723e */ /* 0x000fe200000010ff */
[----:B------:R3:W-:Y:S01]  /*1530*/  STSM.16.M88.4 [R5+0x40], R40 ;  /* 0x0000402805007844 */ /* 0x0007e20000000200 */
[----:B------:R-:W-:Y:S02]  /*1540*/  F2FP.BF16.F32.PACK_AB R66, R69, R68 ;  /* 0x000000444542723e */ /* 0x000fe400000010ff */
[----:B------:R-:W-:Y:S01]  /*1550*/  F2FP.BF16.F32.PACK_AB R67, R71, R70 ;  /* 0x000000464743723e */ /* 0x000fe200000010ff */
[----:B------:R-:W-:Y:S01]  /*1560*/  STSM.16.M88.4 [R5+0x60], R48 ;  /* 0x0000603005007844 */ /* 0x000fe20000000200 */
[----:B------:R-:W-:Y:S02]  /*1570*/  F2FP.BF16.F32.PACK_AB R73, R75, R74 ;  /* 0x0000004a4b49723e */ /* 0x000fe400000010ff */
[----:B------:R-:W-:Y:S01]  /*1580*/  F2FP.BF16.F32.PACK_AB R80, R81, R80 ;  /* 0x000000505150723e */ /* 0x000fe200000010ff */
[----:B------:R-:W-:Y:S01]  /*1590*/  STSM.16.M88.4 [R5+0x80], R56 ;  /* 0x0000803805007844 */ /* 0x000fe20000000200 */
[----:B------:R-:W-:-:S02]  /*15a0*/  F2FP.BF16.F32.PACK_AB R74, R77, R76 ;  /* 0x0000004c4d4a723e */ /* 0x000fc400000010ff */
[----:B------:R-:W-:Y:S01]  /*15b0*/  F2FP.BF16.F32.PACK_AB R75, R79, R78 ;  /* 0x0000004e4f4b723e */ /* 0x000fe200000010ff */
[----:B------:R-:W-:Y:S01]  /*15c0*/  STSM.16.M88.4 [R5+0xa0], R64 ;  /* 0x0000a04005007844 */ /* 0x000fe20000000200 */
[----:B------:R-:W-:Y:S02]  /*15d0*/  F2FP.BF16.F32.PACK_AB R81, R83, R82 ;  /* 0x000000525351723e */ /* 0x000fe400000010ff */
[----:B------:R-:W-:Y:S01]  /*15e0*/  F2FP.BF16.F32.PACK_AB R82, R85, R84 ;  /* 0x000000545552723e */ /* 0x000fe200000010ff */
[----:B------:R-:W-:Y:S01]  /*15f0*/  STSM.16.M88.4 [R5+0xc0], R72 ;  /* 0x0000c04805007844 */ /* 0x000fe20000000200 */
[----:B------:R-:W-:Y:S02]  /*1600*/  F2FP.BF16.F32.PACK_AB R83, R87, R86 ;  /* 0x000000565753723e */ /* 0x000fe400000010ff */
[----:B------:R-:W-:Y:S02]  /*1610*/  LOP3.LUT R91, R8, R91, RZ, 0xfc, !PT ;  /* 0x0000005b085b7212 */ /* 0x000fe400078efcff */
[----:B------:R-:W-:Y:S01]  /*1620*/  LOP3.LUT R2, R45, 0x78, RZ, 0xc0, !PT ;  /* 0x000000782d027812 */ /* 0x000fe200078ec0ff */
[----:B------:R4:W-:Y:S01]  /*1630*/  STSM.16.M88.4 [R5+0xe0], R80 ;  /* 0x0000e05005007844 */ /* 0x0009e20000000200 */
[----:B------:R-:W-:-:S02]  /*1640*/  LOP3.LUT R4, R4, 0x78, R45, 0xf8, !PT ;  /* 0x0000007804047812 */ /* 0x000fc400078ef82d */
[----:B--2---:R-:W-:Y:S01]  /*1650*/  LOP3.LUT R33, R3, 0x10, RZ, 0xfc, !PT ;  /* 0x0000001003217812 */ /* 0x004fe200078efcff */
[----:B------:R-:W-:Y:S01]  /*1660*/  IMAD R2, R91, 0x88, R2 ;  /* 0x000000885b027824 */ /* 0x000fe200078e0202 */
[----:B------:R-:W-:Y:S01]  /*1670*/  BAR.SYNC.DEFER_BLOCKING 0x0 ;  /* 0x0000000000007b1d */ /* 0x000fe20000010000 */
[----:B------:R-:W-:Y:S01]  /*1680*/  ISETP.GE.AND P0, PT, R4, 0xc00, PT ;  /* 0x00000c000400780c */ /* 0x000fe20003f06270 */
[C---:B---3--:R-:W-:Y:S01]  /*1690*/  IMAD R43, R3.reuse, 0xc00, R4 ;  /* 0x00000c00032b7824 */ /* 0x048fe200078e0204 */
[----:B------:R-:W-:Y:S02]  /*16a0*/  LOP3.LUT R35, R3, 0x18, RZ, 0xfc, !PT ;  /* 0x0000001803237812 */ /* 0x000fe400078efcff */
[----:B------:R-:W-:Y:S01]  /*16b0*/  LEA R44, R2, UR14, 0x1 ;  /* 0x0000000e022c7c11 */ /* 0x000fe2000f8e08ff */
[----:B------:R-:W-:Y:S01]  /*16c0*/  VIADD R45, R43, 0x6000 ;  /* 0x000060002b2d7836 */ /* 0x000fe20000000000 */
[----:B------:R-:W-:Y:S01]  /*16d0*/  ISETP.LT.AND P1, PT, R3, R0, !P0 ;  /* 0x000000000300720c */ /* 0x000fe20004721270 */
[----:B------:R-:W-:Y:S01]  /*16e0*/  VIADD R47, R43, 0x24000 ;  /* 0x000240002b2f7836 */ /* 0x000fe20000000000 */
[----:B------:R-:W-:-:S02]  /*16f0*/  LOP3.LUT R41, R3, 0x20, RZ, 0xfc, !PT ;  /* 0x0000002003297812 */ /* 0x000fc400078efcff */
[----:B----4-:R-:W-:Y:S02]  /*1700*/  LOP3.LUT R5, R3, 0x8, RZ, 0xfc, !PT ;  /* 0x0000000803057812 */ /* 0x010fe400078efcff */
[-C--:B------:R-:W-:Y:S02]  /*1710*/  ISETP.LT.AND P5, PT, R33, R0.reuse, !P0 ;  /* 0x000000002100720c */ /* 0x080fe400047a1270 */
[-C--:B------:R-:W-:Y:S01]  /*1720*/  ISETP.LT.AND P6, PT, R5, R0.reuse, !P0 ;  /* 0x000000000500720c */ /* 0x080fe200047c1270 */
[----:B-1----:R-:W-:Y:S01]  /*1730*/  IMAD.WIDE R4, R43, 0x2, R6 ;  /* 0x000000022b047825 */ /* 0x002fe200078e0206 */
[-C--:B------:R-:W-:Y:S02]  /*1740*/  ISETP.LT.AND P4, PT, R35, R0.reuse, !P0 ;  /* 0x000000002300720c */ /* 0x080fe40004781270 */
[----:B------:R-:W-:Y:S02]  /*1750*/  LOP3.LUT R33, R3, 0x28, RZ, 0xfc, !PT ;  /* 0x0000002803217812 */ /* 0x000fe400078efcff */
[----:B------:R-:W-:-:S02]  /*1760*/  ISETP.LT.AND P3, PT, R41, R0, !P0 ;  /* 0x000000002900720c */ /* 0x000fc40004761270 */
[C---:B------:R-:W-:Y:S01]  /*1770*/  LOP3.LUT R35, R3.reuse, 0x30, RZ, 0xfc, !PT ;  /* 0x0000003003237812 */ /* 0x040fe200078efcff */
[----:B------:R-:W1:Y:S01]  /*1780*/  LDS.128 R36, [R44] ;  /* 0x000000002c247984 */ /* 0x000e620000000c00 */
[----:B------:R-:W-:Y:S01]  /*1790*/  LOP3.LUT R41, R3, 0x38, RZ, 0xfc, !PT ;  /* 0x0000003803297812 */ /* 0x000fe200078efcff */
[----:B------:R-:W-:Y:S01]  /*17a0*/  IMAD.WIDE R2, R45, 0x2, R6 ;  /* 0x000000022d027825 */ /* 0x000fe200078e0206 */
[----:B------:R-:W-:Y:S01]  /*17b0*/  ISETP.LT.AND P2, PT, R33, R0, !P0 ;  /* 0x000000002100720c */ /* 0x000fe20004741270 */
[----:B------:R-:W2:Y:S02]  /*17c0*/  LDS.128 R28, [R44+0x880] ;  /* 0x000880002c1c7984 */ /* 0x000ea40000000c00 */
[C---:B------:R-:W-:Y:S02]  /*17d0*/  VIADD R33, R43.reuse, 0xc000 ;  /* 0x0000c0002b217836 */ /* 0x040fe40000000000 */
[----:B------:R-:W3:Y:S01]  /*17e0*/  LDS.128 R24, [R44+0x1100] ;  /* 0x001100002c187984 */ /* 0x000ee20000000c00 */
[----:B------:R-:W-:-:S02]  /*17f0*/  VIADD R45, R43, 0x1e000 ;  /* 0x0001e0002b2d7836 */ /* 0x000fc40000000000 */
[--C-:B------:R-:W-:Y:S01]  /*1800*/  IMAD.WIDE R32, R33, 0x2, R6.reuse ;  /* 0x0000000221207825 */ /* 0x100fe200078e0206 */
[----:B------:R-:W4:Y:S04]  /*1810*/  LDS.128 R20, [R44+0x1980] ;  /* 0x001980002c147984 */ /* 0x000f280000000c00 */
[----:B------:R-:W5:Y:S04]  /*1820*/  LDS.128 R16, [R44+0x2200] ;  /* 0x002200002c107984 */ /* 0x000f680000000c00 */
[----:B------:R-:W5:Y:S04]  /*1830*/  LDS.128 R12, [R44+0x2a80] ;  /* 0x002a80002c0c7984 */ /* 0x000f680000000c00 */
[----:B------:R-:W5:Y:S04]  /*1840*/  LDS.128 R8, [R44+0x3300] ;  /* 0x003300002c087984 */ /* 0x000f680000000c00 */
[----:B-1----:R1:W-:Y:S01]  /*1850*/  @P1 STG.E.128 desc[UR18][R4.64], R36 ;  /* 0x0000002404001986 */ /* 0x0023e2000c101d12 */
[-C--:B------:R-:W-:Y:S01]  /*1860*/  ISETP.LT.AND P1, PT, R35, R0.reuse, !P0 ;  /* 0x000000002300720c */ /* 0x080fe20004721270 */
[----:B------:R-:W-:Y:S01]  /*1870*/  VIADD R35, R43, 0x12000 ;  /* 0x000120002b237836 */ /* 0x000fe20000000000 */
[----:B------:R-:W-:Y:S01]  /*1880*/  ISETP.LT.AND P0, PT, R41, R0, !P0 ;  /* 0x000000002900720c */ /* 0x000fe20004701270 */
[----:B------:R-:W-:Y:S01]  /*1890*/  VIADD R41, R43, 0x18000 ;  /* 0x000180002b297836 */ /* 0x000fe20000000000 */
[----:B--2---:R2:W-:Y:S01]  /*18a0*/  @P6 STG.E.128 desc[UR18][R2.64], R28 ;  /* 0x0000001c02006986 */ /* 0x0045e2000c101d12 */
[----:B------:R-:W-:-:S03]  /*18b0*/  IMAD.WIDE R34, R35, 0x2, R6 ;  /* 0x0000000223227825 */ /* 0x000fc600078e0206 */
[----:B---3--:R2:W-:Y:S04]  /*18c0*/  @P5 STG.E.128 desc[UR18][R32.64], R24 ;  /* 0x0000001820005986 */ /* 0x0085e8000c101d12 */
[----:B----4-:R2:W-:Y:S01]  /*18d0*/  @P4 STG.E.128 desc[UR18][R34.64], R20 ;  /* 0x0000001422004986 */ /* 0x0105e2000c101d12 */
[----:B-1----:R-:W-:-:S04]  /*18e0*/  IMAD.WIDE R4, R41, 0x2, R6 ;  /* 0x0000000229047825 */ /* 0x002fc800078e0206 */
[--C-:B------:R-:W-:Y:S01]  /*18f0*/  IMAD.WIDE R36, R45, 0x2, R6.reuse ;  /* 0x000000022d247825 */ /* 0x100fe200078e0206 */
[----:B-----5:R2:W-:Y:S03]  /*1900*/  @P3 STG.E.128 desc[UR18][R4.64], R16 ;  /* 0x0000001004003986 */ /* 0x0205e6000c101d12 */
[----:B------:R-:W-:Y:S01]  /*1910*/  IMAD.WIDE R38, R47, 0x2, R6 ;  /* 0x000000022f267825 */ /* 0x000fe200078e0206 */
[----:B------:R2:W-:Y:S04]  /*1920*/  @P2 STG.E.128 desc[UR18][R36.64], R12 ;  /* 0x0000000c24002986 */ /* 0x0005e8000c101d12 */
[----:B------:R2:W-:Y:S01]  /*1930*/  @P1 STG.E.128 desc[UR18][R38.64], R8 ;  /* 0x0000000826001986 */ /* 0x0005e2000c101d12 */
[----:B------:R-:W-:Y:S05]  /*1940*/  @!P0 EXIT ;  /* 0x000000000000894d */ /* 0x000fea0003800000 */
[----:B------:R-:W1:Y:S01]  /*1950*/  LDS.128 R44, [R44+0x3b80] ;  /* 0x003b80002c2c7984 */ /* 0x000e620000000c00 */
[----:B------:R-:W-:-:S04]  /*1960*/  VIADD R43, R43, 0x2a000 ;  /* 0x0002a0002b2b7836 */ /* 0x000fc80000000000 */
[----:B------:R-:W-:-:S05]  /*1970*/  IMAD.WIDE R6, R43, 0x2, R6 ;  /* 0x000000022b067825 */ /* 0x000fca00078e0206 */
[----:B-1----:R-:W-:Y:S01]  /*1980*/  STG.E.128 desc[UR18][R6.64], R44 ;  /* 0x0000002c06007986 */ /* 0x002fe2000c101d12 */
[----:B------:R-:W-:Y:S05]  /*1990*/  EXIT ;  /* 0x000000000000794d */ /* 0x000fea0003800000 */
.L_x_1:
[----:B------:R-:W-:-:S00]  /*19a0*/  BRA `(.L_x_1) ;  /* 0xfffffffc00fc7947 */ /* 0x000fc0000383ffff */
[----:B------:R-:W-:-:S00]  /*19b0*/  NOP ;  /* 0x0000000000007918 */ /* 0x000fc00000000000 */
        /* <DEDUP_REMOVED lines=12> */
.L_x_2:


//--------------------- .nv.shared.triton_mm      --------------------------
	.section	.nv.shared.triton_mm,"aw",@nobits
	.sectionflags	@""
	.align	16
	.zero		1024


//--------------------- .nv.constant0.triton_mm   --------------------------
	.section	.nv.constant0.triton_mm,"a",@progbits
	.sectionflags	@""
	.align	4
.nv.constant0.triton_mm:
	.zero		560
